	.headerflags	@"EF_CUDA_TEXMODE_UNIFIED EF_CUDA_64BIT_ADDRESS EF_CUDA_ACCELERATORS EF_CUDA_SM90 EF_CUDA_VIRTUAL_SM(EF_CUDA_SM90)"
	.elftype	@"ET_EXEC"


//--------------------- .nv.info                  --------------------------
	.section	.nv.info,"",@"SHT_CUDA_INFO"
	.align	4


	//----- nvinfo : EIATTR_REGCOUNT
	.align		4
        /*0000*/ 	.byte	0x04, 0x2f
        /*0002*/ 	.short	(.L_1 - .L_0)
	.align		4
.L_0:
        /*0004*/ 	.word	index@(triton_poi_fused_convolution_13)
        /*0008*/ 	.word	0x0000000c


	//----- nvinfo : EIATTR_MIN_STACK_SIZE
	.align		4
.L_1:
        /*000c*/ 	.byte	0x04, 0x12
        /*000e*/ 	.short	(.L_3 - .L_2)
	.align		4
.L_2:
        /*0010*/ 	.word	index@(triton_poi_fused_convolution_13)
        /*0014*/ 	.word	0x00000000


	//----- nvinfo : EIATTR_FRAME_SIZE
	.align		4
.L_3:
        /*0018*/ 	.byte	0x04, 0x11
        /*001a*/ 	.short	(.L_5 - .L_4)
	.align		4
.L_4:
        /*001c*/ 	.word	index@(triton_poi_fused_convolution_13)
        /*0020*/ 	.word	0x00000000


	//----- nvinfo : EIATTR_MIN_STACK_SIZE
	.align		4
.L_5:
        /*0024*/ 	.byte	0x04, 0x12
        /*0026*/ 	.short	(.L_7 - .L_6)
	.align		4
.L_6:
        /*0028*/ 	.word	index@(triton_poi_fused_convolution_13)
        /*002c*/ 	.word	0x00000000
.L_7:


//--------------------- .nv.info.triton_poi_fused_convolution_13 --------------------------
	.section	.nv.info.triton_poi_fused_convolution_13,"",@"SHT_CUDA_INFO"
	.sectionflags	@""
	.align	4


	//----- nvinfo : EIATTR_CUDA_API_VERSION
	.align		4
        /*0000*/ 	.byte	0x04, 0x37
        /*0002*/ 	.short	(.L_9 - .L_8)
.L_8:
        /*0004*/ 	.word	0x0000007c


	//----- nvinfo : EIATTR_KPARAM_INFO
	.align		4
.L_9:
        /*0008*/ 	.byte	0x04, 0x17
        /*000a*/ 	.short	(.L_11 - .L_10)
.L_10:
        /*000c*/ 	.word	0x00000000
        /*0010*/ 	.short	0x0002
        /*0012*/ 	.short	0x0010
        /*0014*/ 	.byte	0x00, 0xf0, 0x11, 0x00


	//----- nvinfo : EIATTR_KPARAM_INFO
	.align		4
.L_11:
        /*0018*/ 	.byte	0x04, 0x17
        /*001a*/ 	.short	(.L_13 - .L_12)
.L_12:
        /*001c*/ 	.word	0x00000000
        /*0020*/ 	.short	0x0001
        /*0022*/ 	.short	0x0008
        /*0024*/ 	.byte	0x00, 0xf4, 0x21, 0x00


	//----- nvinfo : EIATTR_KPARAM_INFO
	.align		4
.L_13:
        /*0028*/ 	.byte	0x04, 0x17
        /*002a*/ 	.short	(.L_15 - .L_14)
.L_14:
        /*002c*/ 	.word	0x00000000
        /*0030*/ 	.short	0x0000
        /*0032*/ 	.short	0x0000
        /*0034*/ 	.byte	0x00, 0xf4, 0x21, 0x00


	//----- nvinfo : EIATTR_SPARSE_MMA_MASK
	.align		4
.L_15:
        /*0038*/ 	.byte	0x03, 0x50
        /*003a*/ 	.short	0x0000


	//----- nvinfo : EIATTR_MAXREG_COUNT
	.align		4
        /*003c*/ 	.byte	0x03, 0x1b
        /*003e*/ 	.short	0x00ff


	//----- nvinfo : EIATTR_EXIT_INSTR_OFFSETS
	.align		4
        /*0040*/ 	.byte	0x04, 0x1c
        /*0042*/ 	.short	(.L_17 - .L_16)


	//   ....[0]....
.L_16:
        /*0044*/ 	.word	0x00000170


	//----- nvinfo : EIATTR_REQNTID
	.align		4
.L_17:
        /*0048*/ 	.byte	0x04, 0x10
        /*004a*/ 	.short	(.L_19 - .L_18)
.L_18:
        /*004c*/ 	.word	0x00000080
        /*0050*/ 	.word	0x00000001
        /*0054*/ 	.word	0x00000001


	//----- nvinfo : EIATTR_CBANK_PARAM_SIZE
	.align		4
.L_19:
        /*0058*/ 	.byte	0x03, 0x19
        /*005a*/ 	.short	0x0014


	//----- nvinfo : EIATTR_PARAM_CBANK
	.align		4
        /*005c*/ 	.byte	0x04, 0x0a
        /*005e*/ 	.short	(.L_21 - .L_20)
	.align		4
.L_20:
        /*0060*/ 	.word	index@(.nv.constant0.triton_poi_fused_convolution_13)
        /*0064*/ 	.short	0x0210
        /*0066*/ 	.short	0x0014


	//----- nvinfo : EIATTR_SW_WAR
	.align		4
.L_21:
        /*0068*/ 	.byte	0x04, 0x36
        /*006a*/ 	.short	(.L_23 - .L_22)
.L_22:
        /*006c*/ 	.word	0x00000008
.L_23:


//--------------------- .nv.callgraph             --------------------------
	.section	.nv.callgraph,"",@"SHT_CUDA_CALLGRAPH"
	.align	4
	.sectionentsize	8
	.align		4
        /*0000*/ 	.word	0x00000000
	.align		4
        /*0004*/ 	.word	0xffffffff
	.align		4
        /*0008*/ 	.word	0x00000000
	.align		4
        /*000c*/ 	.word	0xfffffffe
	.align		4
        /*0010*/ 	.word	0x00000000
	.align		4
        /*0014*/ 	.word	0xfffffffd
	.align		4
        /*0018*/ 	.word	0x00000000
	.align		4
        /*001c*/ 	.word	0xfffffffc


//--------------------- .text.triton_poi_fused_convolution_13 --------------------------
	.section	.text.triton_poi_fused_convolution_13,"ax",@progbits
	.align	128
        .global         triton_poi_fused_convolution_13
        .type           triton_poi_fused_convolution_13,@function
        .size           triton_poi_fused_convolution_13,(.L_x_1 - triton_poi_fused_convolution_13)
        .other          triton_poi_fused_convolution_13,@"STO_CUDA_ENTRY STV_DEFAULT"
triton_poi_fused_convolution_13:
.text.triton_poi_fused_convolution_13:
[----:B------:R-:W-:Y:S01]  /*0000*/  LDC R1, c[0x0][0x28] ;  /* 0x00000a00ff017b82 */ /* 0x000fe20000000800 */
[----:B------:R-:W1:Y:S07]  /*0010*/  S2R R0, SR_TID.X ;  /* 0x0000000000007919 */ /* 0x000e6e0000002100 */
[----:B------:R-:W2:Y:S01]  /*0020*/  LDC.64 R4, c[0x0][0x218] ;  /* 0x00008600ff047b82 */ /* 0x000ea20000000a00 */
[----:B------:R-:W-:Y:S01]  /*0030*/  ULDC.64 UR4, c[0x0][0x208] ;  /* 0x0000820000047ab9 */ /* 0x000fe20000000a00 */
[----:B------:R-:W3:Y:S06]  /*0040*/  S2R R7, SR_CTAID.X ;  /* 0x0000000000077919 */ /* 0x000eec0000002500 */
[----:B------:R-:W4:Y:S01]  /*0050*/  LDC.64 R2, c[0x0][0x210] ;  /* 0x00008400ff027b82 */ /* 0x000f220000000a00 */
[----:B-1----:R-:W-:Y:S01]  /*0060*/  IMAD.SHL.U32 R0, R0, 0x2, RZ ;  /* 0x0000000200007824 */ /* 0x002fe200078e00ff */
[----:B---3--:R-:W-:-:S04]  /*0070*/  SHF.R.S32.HI R6, RZ, 0x17, R7 ;  /* 0x00000017ff067819 */ /* 0x008fc80000011407 */
[----:B------:R-:W-:Y:S02]  /*0080*/  LOP3.LUT R0, R0, 0xfe, RZ, 0xc0, !PT ;  /* 0x000000fe00007812 */ /* 0x000fe400078ec0ff */
[----:B------:R-:W-:-:S03]  /*0090*/  SGXT R6, R6, 0x1 ;  /* 0x000000010606781a */ /* 0x000fc60000000200 */
[----:B------:R-:W-:-:S04]  /*00a0*/  IMAD R7, R7, 0x100, R0 ;  /* 0x0000010007077824 */ /* 0x000fc800078e0200 */
[----:B----4-:R-:W-:Y:S01]  /*00b0*/  IMAD.WIDE R2, R7, 0x4, R2 ;  /* 0x0000000407027825 */ /* 0x010fe200078e0202 */
[----:B------:R-:W-:-:S04]  /*00c0*/  LEA.HI R6, R6, R7, RZ, 0xc ;  /* 0x0000000706067211 */ /* 0x000fc800078f60ff */
[----:B------:R-:W-:-:S04]  /*00d0*/  SHF.R.S32.HI R6, RZ, 0xc, R6 ;  /* 0x0000000cff067819 */ /* 0x000fc80000011406 */
[----:B------:R-:W-:-:S04]  /*00e0*/  LEA.HI R0, R6, R6, RZ, 0x2 ;  /* 0x0000000606007211 */ /* 0x000fc800078f10ff */
[----:B------:R-:W-:-:S05]  /*00f0*/  LOP3.LUT R9, R0, 0xfffffffc, RZ, 0xc0, !PT ;  /* 0xfffffffc00097812 */ /* 0x000fca00078ec0ff */
[----:B------:R-:W-:Y:S02]  /*0100*/  IMAD.IADD R9, R6, 0x1, -R9 ;  /* 0x0000000106097824 */ /* 0x000fe400078e0a09 */
[----:B------:R-:W3:Y:S02]  /*0110*/  LDG.E.64 R6, desc[UR4][R2.64] ;  /* 0x0000000402067981 */ /* 0x000ee4000c1e1b00 */
[----:B--2---:R-:W-:-:S06]  /*0120*/  IMAD.WIDE R4, R9, 0x4, R4 ;  /* 0x0000000409047825 */ /* 0x004fcc00078e0204 */
[----:B------:R-:W3:Y:S02]  /*0130*/  LDG.E.EL R4, desc[UR4][R4.64] ;  /* 0x0000000404047981 */ /* 0x000ee4000c2e1900 */
[--C-:B---3--:R-:W-:Y:S01]  /*0140*/  FADD R6, R6, R4.reuse ;  /* 0x0000000406067221 */ /* 0x108fe20000000000 */
[----:B------:R-:W-:-:S05]  /*0150*/  FADD R7, R7, R4 ;  /* 0x0000000407077221 */ /* 0x000fca0000000000 */
[----:B------:R-:W-:Y:S01]  /*0160*/  STG.E.64 desc[UR4][R2.64], R6 ;  /* 0x0000000602007986 */ /* 0x000fe2000c101b04 */
[----:B------:R-:W-:Y:S05]  /*0170*/  EXIT ;  /* 0x000000000000794d */ /* 0x000fea0003800000 */
.L_x_0:
[----:B------:R-:W-:-:S00]  /*0180*/  BRA `(.L_x_0) ;  /* 0xfffffffc00fc7947 */ /* 0x000fc0000383ffff */
[----:B------:R-:W-:-:S00]  /*0190*/  NOP ;  /* 0x0000000000007918 */ /* 0x000fc00000000000 */
        /* <DEDUP_REMOVED lines=14> */
.L_x_1:


//--------------------- .nv.constant0.triton_poi_fused_convolution_13 --------------------------
	.section	.nv.constant0.triton_poi_fused_convolution_13,"a",@progbits
	.sectionflags	@""
	.align	4
.nv.constant0.triton_poi_fused_convolution_13:
	.zero		548
